	.headerflags	@"EF_CUDA_TEXMODE_UNIFIED EF_CUDA_64BIT_ADDRESS EF_CUDA_ACCELERATORS EF_CUDA_SM90 EF_CUDA_VIRTUAL_SM(EF_CUDA_SM90)"
	.elftype	@"ET_EXEC"


//--------------------- .nv.info                  --------------------------
	.section	.nv.info,"",@"SHT_CUDA_INFO"
	.align	4


	//----- nvinfo : EIATTR_REGCOUNT
	.align		4
        /*0000*/ 	.byte	0x04, 0x2f
        /*0002*/ 	.short	(.L_1 - .L_0)
	.align		4
.L_0:
        /*0004*/ 	.word	index@(triton_red_fused__unsafe_index_convolution_native_group_norm_35)
        /*0008*/ 	.word	0x00000030


	//----- nvinfo : EIATTR_MIN_STACK_SIZE
	.align		4
.L_1:
        /*000c*/ 	.byte	0x04, 0x12
        /*000e*/ 	.short	(.L_3 - .L_2)
	.align		4
.L_2:
        /*0010*/ 	.word	index@(triton_red_fused__unsafe_index_convolution_native_group_norm_35)
        /*0014*/ 	.word	0x00000000


	//----- nvinfo : EIATTR_FRAME_SIZE
	.align		4
.L_3:
        /*0018*/ 	.byte	0x04, 0x11
        /*001a*/ 	.short	(.L_5 - .L_4)
	.align		4
.L_4:
        /*001c*/ 	.word	index@(triton_red_fused__unsafe_index_convolution_native_group_norm_35)
        /*0020*/ 	.word	0x00000000


	//----- nvinfo : EIATTR_MIN_STACK_SIZE
	.align		4
.L_5:
        /*0024*/ 	.byte	0x04, 0x12
        /*0026*/ 	.short	(.L_7 - .L_6)
	.align		4
.L_6:
        /*0028*/ 	.word	index@(triton_red_fused__unsafe_index_convolution_native_group_norm_35)
        /*002c*/ 	.word	0x00000000
.L_7:


//--------------------- .nv.info.triton_red_fused__unsafe_index_convolution_native_group_norm_35 --------------------------
	.section	.nv.info.triton_red_fused__unsafe_index_convolution_native_group_norm_35,"",@"SHT_CUDA_INFO"
	.sectionflags	@""
	.align	4


	//----- nvinfo : EIATTR_CUDA_API_VERSION
	.align		4
        /*0000*/ 	.byte	0x04, 0x37
        /*0002*/ 	.short	(.L_9 - .L_8)
.L_8:
        /*0004*/ 	.word	0x0000007c


	//----- nvinfo : EIATTR_KPARAM_INFO
	.align		4
.L_9:
        /*0008*/ 	.byte	0x04, 0x17
        /*000a*/ 	.short	(.L_11 - .L_10)
.L_10:
        /*000c*/ 	.word	0x00000000
        /*0010*/ 	.short	0x0008
        /*0012*/ 	.short	0x003c
        /*0014*/ 	.byte	0x00, 0xf0, 0x11, 0x00


	//----- nvinfo : EIATTR_KPARAM_INFO
	.align		4
.L_11:
        /*0018*/ 	.byte	0x04, 0x17
        /*001a*/ 	.short	(.L_13 - .L_12)
.L_12:
        /*001c*/ 	.word	0x00000000
        /*0020*/ 	.short	0x0007
        /*0022*/ 	.short	0x0038
        /*0024*/ 	.byte	0x00, 0xf0, 0x11, 0x00


	//----- nvinfo : EIATTR_KPARAM_INFO
	.align		4
.L_13:
        /*0028*/ 	.byte	0x04, 0x17
        /*002a*/ 	.short	(.L_15 - .L_14)
.L_14:
        /*002c*/ 	.word	0x00000000
        /*0030*/ 	.short	0x0006
        /*0032*/ 	.short	0x0030
        /*0034*/ 	.byte	0x00, 0xf4, 0x21, 0x00


	//----- nvinfo : EIATTR_KPARAM_INFO
	.align		4
.L_15:
        /*0038*/ 	.byte	0x04, 0x17
        /*003a*/ 	.short	(.L_17 - .L_16)
.L_16:
        /*003c*/ 	.word	0x00000000
        /*0040*/ 	.short	0x0005
        /*0042*/ 	.short	0x0028
        /*0044*/ 	.byte	0x00, 0xf4, 0x21, 0x00


	//----- nvinfo : EIATTR_KPARAM_INFO
	.align		4
.L_17:
        /*0048*/ 	.byte	0x04, 0x17
        /*004a*/ 	.short	(.L_19 - .L_18)
.L_18:
        /*004c*/ 	.word	0x00000000
        /*0050*/ 	.short	0x0004
        /*0052*/ 	.short	0x0020
        /*0054*/ 	.byte	0x00, 0xf4, 0x21, 0x00


	//----- nvinfo : EIATTR_KPARAM_INFO
	.align		4
.L_19:
        /*0058*/ 	.byte	0x04, 0x17
        /*005a*/ 	.short	(.L_21 - .L_20)
.L_20:
        /*005c*/ 	.word	0x00000000
        /*0060*/ 	.short	0x0003
        /*0062*/ 	.short	0x0018
        /*0064*/ 	.byte	0x00, 0xf4, 0x21, 0x00


	//----- nvinfo : EIATTR_KPARAM_INFO
	.align		4
.L_21:
        /*0068*/ 	.byte	0x04, 0x17
        /*006a*/ 	.short	(.L_23 - .L_22)
.L_22:
        /*006c*/ 	.word	0x00000000
        /*0070*/ 	.short	0x0002
        /*0072*/ 	.short	0x0010
        /*0074*/ 	.byte	0x00, 0xf4, 0x21, 0x00


	//----- nvinfo : EIATTR_KPARAM_INFO
	.align		4
.L_23:
        /*0078*/ 	.byte	0x04, 0x17
        /*007a*/ 	.short	(.L_25 - .L_24)
.L_24:
        /*007c*/ 	.word	0x00000000
        /*0080*/ 	.short	0x0001
        /*0082*/ 	.short	0x0008
        /*0084*/ 	.byte	0x00, 0xf4, 0x21, 0x00


	//----- nvinfo : EIATTR_KPARAM_INFO
	.align		4
.L_25:
        /*0088*/ 	.byte	0x04, 0x17
        /*008a*/ 	.short	(.L_27 - .L_26)
.L_26:
        /*008c*/ 	.word	0x00000000
        /*0090*/ 	.short	0x0000
        /*0092*/ 	.short	0x0000
        /*0094*/ 	.byte	0x00, 0xf4, 0x21, 0x00


	//----- nvinfo : EIATTR_SPARSE_MMA_MASK
	.align		4
.L_27:
        /*0098*/ 	.byte	0x03, 0x50
        /*009a*/ 	.short	0x0000


	//----- nvinfo : EIATTR_MAXREG_COUNT
	.align		4
        /*009c*/ 	.byte	0x03, 0x1b
        /*009e*/ 	.short	0x00ff


	//----- nvinfo : EIATTR_COOP_GROUP_MASK_REGIDS
	.align		4
        /*00a0*/ 	.byte	0x04, 0x29
        /*00a2*/ 	.short	(.L_29 - .L_28)


	//   ....[0]....
.L_28:
        /*00a4*/ 	.word	0xffffffff


	//   ....[1]....
        /*00a8*/ 	.word	0xffffffff


	//   ....[2]....
        /*00ac*/ 	.word	0xffffffff


	//----- nvinfo : EIATTR_COOP_GROUP_INSTR_OFFSETS
	.align		4
.L_29:
        /*00b0*/ 	.byte	0x04, 0x28
        /*00b2*/ 	.short	(.L_31 - .L_30)


	//   ....[0]....
.L_30:
        /*00b4*/ 	.word	0x000015a0


	//   ....[1]....
        /*00b8*/ 	.word	0x000015b0


	//   ....[2]....
        /*00bc*/ 	.word	0x000015c0


	//----- nvinfo : EIATTR_EXIT_INSTR_OFFSETS
	.align		4
.L_31:
        /*00c0*/ 	.byte	0x04, 0x1c
        /*00c2*/ 	.short	(.L_33 - .L_32)


	//   ....[0]....
.L_32:
        /*00c4*/ 	.word	0x000017d0


	//   ....[1]....
        /*00c8*/ 	.word	0x00001820


	//----- nvinfo : EIATTR_REQNTID
	.align		4
.L_33:
        /*00cc*/ 	.byte	0x04, 0x10
        /*00ce*/ 	.short	(.L_35 - .L_34)
.L_34:
        /*00d0*/ 	.word	0x00000080
        /*00d4*/ 	.word	0x00000001
        /*00d8*/ 	.word	0x00000001


	//----- nvinfo : EIATTR_CBANK_PARAM_SIZE
	.align		4
.L_35:
        /*00dc*/ 	.byte	0x03, 0x19
        /*00de*/ 	.short	0x0040


	//----- nvinfo : EIATTR_PARAM_CBANK
	.align		4
        /*00e0*/ 	.byte	0x04, 0x0a
        /*00e2*/ 	.short	(.L_37 - .L_36)
	.align		4
.L_36:
        /*00e4*/ 	.word	index@(.nv.constant0.triton_red_fused__unsafe_index_convolution_native_group_norm_35)
        /*00e8*/ 	.short	0x0210
        /*00ea*/ 	.short	0x0040


	//----- nvinfo : EIATTR_SW_WAR
	.align		4
.L_37:
        /*00ec*/ 	.byte	0x04, 0x36
        /*00ee*/ 	.short	(.L_39 - .L_38)
.L_38:
        /*00f0*/ 	.word	0x00000008
.L_39:


//--------------------- .nv.callgraph             --------------------------
	.section	.nv.callgraph,"",@"SHT_CUDA_CALLGRAPH"
	.align	4
	.sectionentsize	8
	.align		4
        /*0000*/ 	.word	0x00000000
	.align		4
        /*0004*/ 	.word	0xffffffff
	.align		4
        /*0008*/ 	.word	0x00000000
	.align		4
        /*000c*/ 	.word	0xfffffffe
	.align		4
        /*0010*/ 	.word	0x00000000
	.align		4
        /*0014*/ 	.word	0xfffffffd
	.align		4
        /*0018*/ 	.word	0x00000000
	.align		4
        /*001c*/ 	.word	0xfffffffc


//--------------------- .text.triton_red_fused__unsafe_index_convolution_native_group_norm_35 --------------------------
	.section	.text.triton_red_fused__unsafe_index_convolution_native_group_norm_35,"ax",@progbits
	.sectionflags	@"SHF_BARRIERS=1"
	.align	128
        .global         triton_red_fused__unsafe_index_convolution_native_group_norm_35
        .type           triton_red_fused__unsafe_index_convolution_native_group_norm_35,@function
        .size           triton_red_fused__unsafe_index_convolution_native_group_norm_35,(.L_x_3 - triton_red_fused__unsafe_index_convolution_native_group_norm_35)
        .other          triton_red_fused__unsafe_index_convolution_native_group_norm_35,@"STO_CUDA_ENTRY STV_DEFAULT"
triton_red_fused__unsafe_index_convolution_native_group_norm_35:
.text.triton_red_fused__unsafe_index_convolution_native_group_norm_35:
[----:B------:R-:W0:Y:S01]  /*0000*/  LDC R1, c[0x0][0x28] ;  /* 0x00000a00ff017b82 */ /* 0x000e220000000800 */
[----:B------:R-:W1:Y:S07]  /*0010*/  S2R R9, SR_CTAID.X ;  /* 0x0000000000097919 */ /* 0x000e6e0000002500 */
[----:B------:R-:W2:Y:S01]  /*0020*/  LDC.64 R6, c[0x0][0x220] ;  /* 0x00008800ff067b82 */ /* 0x000ea20000000a00 */
[----:B------:R-:W-:Y:S01]  /*0030*/  IMAD.MOV.U32 R2, RZ, RZ, RZ ;  /* 0x000000ffff027224 */ /* 0x000fe200078e00ff */
[----:B------:R-:W-:Y:S01]  /*0040*/  ULDC.64 UR6, c[0x0][0x208] ;  /* 0x0000820000067ab9 */ /* 0x000fe20000000a00 */
[----:B------:R-:W3:Y:S05]  /*0050*/  S2R R15, SR_TID.X ;  /* 0x00000000000f7919 */ /* 0x000eea0000002100 */
[----:B------:R-:W4:Y:S08]  /*0060*/  S2UR UR5, SR_CgaCtaId ;  /* 0x00000000000579c3 */ /* 0x000f300000008800 */
[----:B------:R-:W2:Y:S01]  /*0070*/  LDC.64 R4, c[0x0][0x228] ;  /* 0x00008a00ff047b82 */ /* 0x000ea20000000a00 */
[----:B------:R-:W-:Y:S01]  /*0080*/  UMOV UR4, 0x400 ;  /* 0x0000040000047882 */ /* 0x000fe20000000000 */
[----:B------:R-:W-:-:S02]  /*0090*/  CS2R R18, SRZ ;  /* 0x0000000000127805 */ /* 0x000fc4000001ff00 */
[----:B------:R-:W-:Y:S02]  /*00a0*/  CS2R R30, SRZ ;  /* 0x00000000001e7805 */ /* 0x000fe4000001ff00 */
[----:B------:R-:W-:Y:S02]  /*00b0*/  CS2R R32, SRZ ;  /* 0x0000000000207805 */ /* 0x000fe4000001ff00 */
[----:B------:R-:W-:Y:S01]  /*00c0*/  CS2R R34, SRZ ;  /* 0x0000000000227805 */ /* 0x000fe2000001ff00 */
[----:B------:R-:W-:Y:S01]  /*00d0*/  IMAD.MOV.U32 R36, RZ, RZ, RZ ;  /* 0x000000ffff247224 */ /* 0x000fe200078e00ff */
[----:B------:R-:W-:Y:S01]  /*00e0*/  ULDC.64 UR8, c[0x0][0x210] ;  /* 0x0000840000087ab9 */ /* 0x000fe20000000a00 */
[----:B------:R-:W-:Y:S01]  /*00f0*/  ULDC.64 UR10, c[0x0][0x218] ;  /* 0x00008600000a7ab9 */ /* 0x000fe20000000a00 */
[----:B-1----:R-:W-:-:S05]  /*0100*/  IMAD.SHL.U32 R10, R9, 0x40, RZ ;  /* 0x00000040090a7824 */ /* 0x002fca00078e00ff */
[----:B---3--:R-:W-:-:S04]  /*0110*/  LOP3.LUT R0, R10, 0x3f, R15, 0xf8, !PT ;  /* 0x0000003f0a007812 */ /* 0x008fc800078ef80f */
[----:B------:R-:W-:Y:S02]  /*0120*/  SHF.R.S32.HI R13, RZ, 0x1f, R0 ;  /* 0x0000001fff0d7819 */ /* 0x000fe40000011400 */
[----:B------:R-:W-:Y:S02]  /*0130*/  SHF.R.U32.HI R11, RZ, 0x1, R15 ;  /* 0x00000001ff0b7819 */ /* 0x000fe4000001160f */
[----:B------:R-:W-:Y:S02]  /*0140*/  LEA.HI R13, R13, R0, RZ, 0x2 ;  /* 0x000000000d0d7211 */ /* 0x000fe400078f10ff */
[----:B------:R-:W-:Y:S02]  /*0150*/  ISETP.GE.AND P0, PT, R0, 0x200, PT ;  /* 0x000002000000780c */ /* 0x000fe40003f06270 */
[--C-:B------:R-:W-:Y:S02]  /*0160*/  SHF.R.S32.HI R12, RZ, 0x2, R13.reuse ;  /* 0x00000002ff0c7819 */ /* 0x100fe4000001140d */
[----:B------:R-:W-:-:S04]  /*0170*/  SHF.R.S32.HI R3, RZ, 0x1f, R13 ;  /* 0x0000001fff037819 */ /* 0x000fc8000001140d */
[----:B------:R-:W-:-:S04]  /*0180*/  LEA.HI R3, R3, R12, RZ, 0x5 ;  /* 0x0000000c03037211 */ /* 0x000fc800078f28ff */
[----:B------:R-:W-:Y:S01]  /*0190*/  LOP3.LUT R3, R3, 0xffffffe0, RZ, 0xc0, !PT ;  /* 0xffffffe003037812 */ /* 0x000fe200078ec0ff */
[----:B------:R-:W-:Y:S01]  /*01a0*/  IMAD.SHL.U32 R8, R15, 0x4, RZ ;  /* 0x000000040f087824 */ /* 0x000fe200078e00ff */
[----:B------:R-:W-:-:S03]  /*01b0*/  SGXT.U32 R11, R11, 0x6 ;  /* 0x000000060b0b781a */ /* 0x000fc60000000000 */
[----:B------:R-:W-:Y:S01]  /*01c0*/  IMAD.IADD R3, R12, 0x1, -R3 ;  /* 0x000000010c037824 */ /* 0x000fe200078e0a03 */
[----:B------:R-:W-:Y:S01]  /*01d0*/  LOP3.LUT R14, R8, 0xfc, RZ, 0xc0, !PT ;  /* 0x000000fc080e7812 */ /* 0x000fe200078ec0ff */
[----:B------:R-:W-:Y:S02]  /*01e0*/  IMAD.SHL.U32 R9, R9, 0x400000, RZ ;  /* 0x0040000009097824 */ /* 0x000fe400078e00ff */
[----:B--2---:R-:W-:Y:S01]  /*01f0*/  IMAD.WIDE R6, R3, 0x4, R6 ;  /* 0x0000000403067825 */ /* 0x004fe200078e0206 */
[----:B------:R-:W-:-:S03]  /*0200*/  LOP3.LUT R3, R15, 0x40, RZ, 0xc0, !PT ;  /* 0x000000400f037812 */ /* 0x000fc600078ec0ff */
[----:B------:R-:W-:Y:S01]  /*0210*/  IMAD.U32 R16, R11, 0x10000, RZ ;  /* 0x000100000b107824 */ /* 0x000fe200078e00ff */
[----:B------:R1:W5:Y:S01]  /*0220*/  @!P0 LDG.E.EL R2, desc[UR6][R6.64] ;  /* 0x0000000606028981 */ /* 0x000362000c2e1900 */
[----:B------:R-:W-:Y:S01]  /*0230*/  IMAD R14, R3, 0x4, R14 ;  /* 0x00000004030e7824 */ /* 0x000fe200078e020e */
[----:B------:R-:W-:Y:S01]  /*0240*/  SHF.R.U32.HI R3, RZ, 0x6, R15 ;  /* 0x00000006ff037819 */ /* 0x000fe2000001160f */
[----:B----4-:R-:W-:Y:S01]  /*0250*/  UPRMT UR4, UR5, 0x654, UR4 ;  /* 0x0000065405047896 */ /* 0x010fe20008000004 */
[----:B------:R-:W-:Y:S01]  /*0260*/  LOP3.LUT R9, R9, R16, RZ, 0xfc, !PT ;  /* 0x0000001009097212 */ /* 0x000fe200078efcff */
[----:B------:R-:W-:Y:S01]  /*0270*/  IMAD.SHL.U32 R12, R12, 0x8000, RZ ;  /* 0x000080000c0c7824 */ /* 0x000fe200078e00ff */
[----:B------:R-:W-:Y:S02]  /*0280*/  SGXT.U32 R3, R3, 0x1 ;  /* 0x000000010303781a */ /* 0x000fe40000000000 */
[----:B------:R-:W-:Y:S02]  /*0290*/  CS2R R16, SRZ ;  /* 0x0000000000107805 */ /* 0x000fe4000001ff00 */
[----:B------:R-:W-:Y:S01]  /*02a0*/  LOP3.LUT R9, R9, 0x4, R8, 0xf8, !PT ;  /* 0x0000000409097812 */ /* 0x000fe200078ef808 */
[----:B------:R-:W-:Y:S01]  /*02b0*/  IMAD.SHL.U32 R39, R12, 0x4, RZ ;  /* 0x000000040c277824 */ /* 0x000fe200078e00ff */
[----:B------:R-:W-:Y:S01]  /*02c0*/  LOP3.LUT R13, R13, 0xffffffc, RZ, 0xc0, !PT ;  /* 0x0ffffffc0d0d7812 */ /* 0x000fe200078ec0ff */
[----:B-1----:R-:W-:Y:S01]  /*02d0*/  IMAD.SHL.U32 R6, R15, 0x8, RZ ;  /* 0x000000080f067824 */ /* 0x002fe200078e00ff */
[----:B------:R-:W-:Y:S01]  /*02e0*/  SHF.R.S32.HI R15, RZ, 0x1f, R12 ;  /* 0x0000001fff0f7819 */ /* 0x000fe2000001140c */
[----:B------:R-:W-:-:S02]  /*02f0*/  IMAD.SHL.U32 R7, R14, 0x2, RZ ;  /* 0x000000020e077824 */ /* 0x000fc400078e00ff */
[----:B0-----:R-:W-:Y:S01]  /*0300*/  IMAD.WIDE R8, R9, 0x4, R4 ;  /* 0x0000000409087825 */ /* 0x001fe200078e0204 */
[----:B------:R-:W-:Y:S02]  /*0310*/  LOP3.LUT R6, R6, 0x1f8, RZ, 0xc0, !PT ;  /* 0x000001f806067812 */ /* 0x000fe400078ec0ff */
[----:B------:R-:W-:Y:S01]  /*0320*/  LOP3.LUT R7, R7, 0x3f0, RZ, 0xc0, !PT ;  /* 0x000003f007077812 */ /* 0x000fe200078ec0ff */
[----:B------:R-:W-:Y:S01]  /*0330*/  IMAD.IADD R13, R0, 0x1, -R13 ;  /* 0x00000001000d7824 */ /* 0x000fe200078e0a0d */
[C---:B------:R-:W-:Y:S02]  /*0340*/  LOP3.LUT R5, R6.reuse, R3, RZ, 0xfc, !PT ;  /* 0x0000000306057212 */ /* 0x040fe400078efcff */
[----:B------:R-:W-:Y:S01]  /*0350*/  LEA R6, R6, UR4, 0x1 ;  /* 0x0000000406067c11 */ /* 0x000fe2000f8e08ff */
[----:B------:R-:W-:Y:S01]  /*0360*/  VIADD R7, R7, UR4 ;  /* 0x0000000407077c36 */ /* 0x000fe20008000000 */
[----:B------:R-:W-:Y:S02]  /*0370*/  LOP3.LUT R4, R10, R11, RZ, 0xfc, !PT ;  /* 0x0000000b0a047212 */ /* 0x000fe400078efcff */
[----:B------:R-:W-:Y:S01]  /*0380*/  CS2R R10, SRZ ;  /* 0x00000000000a7805 */ /* 0x000fe2000001ff00 */
[----:B------:R-:W-:Y:S01]  /*0390*/  IMAD.SHL.U32 R37, R13, 0x10, RZ ;  /* 0x000000100d257824 */ /* 0x000fe200078e00ff */
[----:B------:R-:W-:Y:S01]  /*03a0*/  SHF.L.U64.HI R38, R12, 0x2, R15 ;  /* 0x000000020c267819 */ /* 0x000fe2000001020f */
[----:B------:R-:W-:-:S02]  /*03b0*/  IMAD R5, R5, 0x4, R6 ;  /* 0x0000000405057824 */ /* 0x000fc400078e0206 */
[----:B------:R-:W-:Y:S02]  /*03c0*/  IMAD R6, R14, 0x4, R7 ;  /* 0x000000040e067824 */ /* 0x000fe400078e0207 */
[----:B------:R-:W-:-:S07]  /*03d0*/  IMAD.MOV.U32 R7, RZ, RZ, RZ ;  /* 0x000000ffff077224 */ /* 0x000fce00078e00ff */
.L_x_1:
[----:B------:R-:W-:Y:S01]  /*03e0*/  SHF.R.U64 R12, R10, 0x3, R7 ;  /* 0x000000030a0c7819 */ /* 0x000fe20000001207 */
[----:B------:R-:W0:Y:S03]  /*03f0*/  LDC.64 R26, c[0x0][0x210] ;  /* 0x00008400ff1a7b82 */ /* 0x000e260000000a00 */
[----:B------:R-:W-:-:S04]  /*0400*/  LOP3.LUT R12, R12, 0x1f8, RZ, 0xc0, !PT ;  /* 0x000001f80c0c7812 */ /* 0x000fc800078ec0ff */
[----:B------:R-:W-:-:S05]  /*0410*/  IADD3 R12, P1, R12, UR8, RZ ;  /* 0x000000080c0c7c10 */ /* 0x000fca000ff3e0ff */
[----:B------:R-:W-:Y:S01]  /*0420*/  IMAD.X R13, RZ, RZ, UR9, P1 ;  /* 0x00000009ff0d7e24 */ /* 0x000fe200088e06ff */
[----:B------:R-:W-:-:S05]  /*0430*/  LOP3.LUT R41, R3, 0x38, R10, 0xf8, !PT ;  /* 0x0000003803297812 */ /* 0x000fca00078ef80a */
[----:B------:R-:W2:Y:S01]  /*0440*/  LDG.E.EL.64 R12, desc[UR6][R12.64] ;  /* 0x000000060c0c7981 */ /* 0x000ea2000c2e1b00 */
[----:B0-----:R-:W-:-:S05]  /*0450*/  IMAD.WIDE.U32 R40, R41, 0x8, R26 ;  /* 0x0000000829287825 */ /* 0x001fca00078e001a */
[----:B------:R-:W3:Y:S04]  /*0460*/  LDG.E.EL.64 R14, desc[UR6][R40.64] ;  /* 0x00000006280e7981 */ /* 0x000ee8000c2e1b00 */
[----:B------:R-:W4:Y:S04]  /*0470*/  LDG.E.EL.64 R20, desc[UR6][R40.64+0x10] ;  /* 0x0000100628147981 */ /* 0x000f28000c2e1b00 */
[----:B------:R-:W4:Y:S01]  /*0480*/  LDG.E.EL.64 R22, desc[UR6][R40.64+0x20] ;  /* 0x0000200628167981 */ /* 0x000f22000c2e1b00 */
[----:B------:R-:W-:-:S03]  /*0490*/  LEA.HI R29, R10, R37, RZ, 0x14 ;  /* 0x000000250a1d7211 */ /* 0x000fc600078fa0ff */
[----:B------:R0:W4:Y:S02]  /*04a0*/  LDG.E.EL.64 R24, desc[UR6][R40.64+0x30] ;  /* 0x0000300628187981 */ /* 0x000124000c2e1b00 */
[----:B------:R-:W-:Y:S01]  /*04b0*/  IMAD.WIDE R26, R29, 0x8, R26 ;  /* 0x000000081d1a7825 */ /* 0x000fe200078e021a */
[----:B------:R-:W-:-:S06]  /*04c0*/  CS2R R28, SRZ ;  /* 0x00000000001c7805 */ /* 0x000fcc000001ff00 */
[----:B------:R-:W4:Y:S01]  /*04d0*/  @!P0 LDG.E.EL.64 R28, desc[UR6][R26.64] ;  /* 0x000000061a1c8981 */ /* 0x000f22000c2e1b00 */
[----:B--2---:R-:W-:-:S04]  /*04e0*/  SHF.R.U32.HI R43, RZ, 0x1a, R13 ;  /* 0x0000001aff2b7819 */ /* 0x004fc8000001160d */
[----:B------:R-:W-:-:S04]  /*04f0*/  LOP3.LUT R43, R43, 0x20, RZ, 0xc0, !PT ;  /* 0x000000202b2b7812 */ /* 0x000fc800078ec0ff */
[----:B------:R-:W-:Y:S02]  /*0500*/  IADD3 R12, P1, R12, R43, RZ ;  /* 0x0000002b0c0c7210 */ /* 0x000fe40007f3e0ff */
[----:B---3--:R-:W-:-:S03]  /*0510*/  SHF.R.U32.HI R42, RZ, 0x18, R15 ;  /* 0x00000018ff2a7819 */ /* 0x008fc6000001160f */
[----:B------:R-:W-:Y:S01]  /*0520*/  IMAD.X R13, RZ, RZ, R13, P1 ;  /* 0x000000ffff0d7224 */ /* 0x000fe200008e060d */
[----:B0-----:R-:W-:Y:S02]  /*0530*/  LEA R41, P1, R14, UR10, 0x2 ;  /* 0x0000000a0e297c11 */ /* 0x001fe4000f8210ff */
[----:B------:R-:W-:Y:S02]  /*0540*/  LOP3.LUT R42, R42, 0x80, RZ, 0xc0, !PT ;  /* 0x000000802a2a7812 */ /* 0x000fe400078ec0ff */
[----:B----4-:R-:W-:Y:S02]  /*0550*/  SHF.R.U32.HI R40, RZ, 0x18, R21 ;  /* 0x00000018ff287819 */ /* 0x010fe40000011615 */
[----:B------:R-:W-:Y:S02]  /*0560*/  LEA.HI.X R14, R14, UR11, R15, 0x2, P1 ;  /* 0x0000000b0e0e7c11 */ /* 0x000fe400088f140f */
[----:B------:R-:W-:Y:S02]  /*0570*/  IADD3 R15, P1, R42, R41, RZ ;  /* 0x000000292a0f7210 */ /* 0x000fe40007f3e0ff */
[----:B------:R-:W-:-:S02]  /*0580*/  LEA R41, P2, R20, UR10, 0x2 ;  /* 0x0000000a14297c11 */ /* 0x000fc4000f8410ff */
[----:B------:R-:W-:Y:S02]  /*0590*/  LOP3.LUT R40, R40, 0x80, RZ, 0xc0, !PT ;  /* 0x0000008028287812 */ /* 0x000fe400078ec0ff */
[----:B------:R-:W-:Y:S02]  /*05a0*/  LEA.HI.X R20, R20, UR11, R21, 0x2, P2 ;  /* 0x0000000b14147c11 */ /* 0x000fe400090f1415 */
[----:B------:R-:W-:Y:S02]  /*05b0*/  IADD3 R21, P2, R40, R41, RZ ;  /* 0x0000002928157210 */ /* 0x000fe40007f5e0ff */
[----:B------:R-:W-:Y:S02]  /*05c0*/  SHF.R.U32.HI R40, RZ, 0x18, R23 ;  /* 0x00000018ff287819 */ /* 0x000fe40000011617 */
[----:B------:R-:W-:Y:S02]  /*05d0*/  LEA R41, P3, R22, UR10, 0x2 ;  /* 0x0000000a16297c11 */ /* 0x000fe4000f8610ff */
[----:B------:R-:W-:-:S02]  /*05e0*/  LOP3.LUT R40, R40, 0x80, RZ, 0xc0, !PT ;  /* 0x0000008028287812 */ /* 0x000fc400078ec0ff */
[----:B------:R-:W-:Y:S02]  /*05f0*/  LEA.HI.X R42, R22, UR11, R23, 0x2, P3 ;  /* 0x0000000b162a7c11 */ /* 0x000fe400098f1417 */
[----:B------:R-:W-:Y:S02]  /*0600*/  IADD3 R23, P3, R40, R41, RZ ;  /* 0x0000002928177210 */ /* 0x000fe40007f7e0ff */
[--C-:B------:R-:W-:Y:S02]  /*0610*/  SHF.R.U32.HI R41, RZ, 0x18, R25.reuse ;  /* 0x00000018ff297819 */ /* 0x100fe40000011619 */
[C---:B------:R-:W-:Y:S01]  /*0620*/  LEA R22, P4, R24.reuse, UR10, 0x2 ;  /* 0x0000000a18167c11 */ /* 0x040fe2000f8810ff */
[----:B------:R-:W-:Y:S01]  /*0630*/  IMAD.X R42, RZ, RZ, R42, P3 ;  /* 0x000000ffff2a7224 */ /* 0x000fe200018e062a */
[----:B------:R-:W-:Y:S02]  /*0640*/  LOP3.LUT R41, R41, 0x80, RZ, 0xc0, !PT ;  /* 0x0000008029297812 */ /* 0x000fe400078ec0ff */
[----:B------:R-:W-:-:S02]  /*0650*/  LEA.HI.X R43, R24, UR11, R25, 0x2, P4 ;  /* 0x0000000b182b7c11 */ /* 0x000fc4000a0f1419 */
[----:B------:R-:W-:Y:S01]  /*0660*/  IADD3 R41, P4, R41, R22, RZ ;  /* 0x0000001629297210 */ /* 0x000fe20007f9e0ff */
[----:B------:R-:W-:Y:S01]  /*0670*/  IMAD.X R22, RZ, RZ, R14, P1 ;  /* 0x000000ffff167224 */ /* 0x000fe200008e060e */
[C---:B------:R-:W-:Y:S01]  /*0680*/  LEA R15, P1, R12.reuse, R15, 0x7 ;  /* 0x0000000f0c0f7211 */ /* 0x040fe200078238ff */
[----:B------:R-:W-:Y:S01]  /*0690*/  IMAD.X R14, RZ, RZ, R20, P2 ;  /* 0x000000ffff0e7224 */ /* 0x000fe200010e0614 */
[C---:B------:R-:W-:Y:S01]  /*06a0*/  LEA R24, P2, R12.reuse, R21, 0x7 ;  /* 0x000000150c187211 */ /* 0x040fe200078438ff */
[----:B------:R-:W-:Y:S01]  /*06b0*/  IMAD.X R43, RZ, RZ, R43, P4 ;  /* 0x000000ffff2b7224 */ /* 0x000fe200020e062b */
[C---:B------:R-:W-:Y:S02]  /*06c0*/  LEA R40, P3, R12.reuse, R23, 0x7 ;  /* 0x000000170c287211 */ /* 0x040fe400078638ff */
[----:B------:R-:W-:Y:S02]  /*06d0*/  CS2R R20, SRZ ;  /* 0x0000000000147805 */ /* 0x000fe4000001ff00 */
[----:B------:R-:W-:-:S02]  /*06e0*/  LEA R41, P4, R12, R41, 0x7 ;  /* 0x000000290c297211 */ /* 0x000fc400078838ff */
[----:B------:R-:W-:Y:S02]  /*06f0*/  SEL R23, R29, RZ, !P0 ;  /* 0x000000ff1d177207 */ /* 0x000fe40004000000 */
[C-C-:B------:R-:W-:Y:S01]  /*0700*/  LEA.HI.X R22, R12.reuse, R22, R13.reuse, 0x7, P1 ;  /* 0x000000160c167211 */ /* 0x140fe200008f3c0d */
[----:B------:R-:W2:Y:S01]  /*0710*/  @!P0 LDG.E.EL.64 R20, desc[UR6][R26.64] ;  /* 0x000000061a148981 */ /* 0x000ea2000c2e1b00 */
[C-C-:B------:R-:W-:Y:S02]  /*0720*/  LEA.HI.X R29, R12.reuse, R14, R13.reuse, 0x7, P2 ;  /* 0x0000000e0c1d7211 */ /* 0x140fe400010f3c0d */
[C-C-:B------:R-:W-:Y:S02]  /*0730*/  LEA.HI.X R42, R12.reuse, R42, R13.reuse, 0x7, P3 ;  /* 0x0000002a0c2a7211 */ /* 0x140fe400018f3c0d */
[----:B------:R-:W-:Y:S02]  /*0740*/  LEA.HI.X R43, R12, R43, R13, 0x7, P4 ;  /* 0x0000002b0c2b7211 */ /* 0x000fe400020f3c0d */
[----:B------:R-:W-:-:S02]  /*0750*/  SHF.R.U32.HI R12, RZ, 0x1a, R23 ;  /* 0x0000001aff0c7819 */ /* 0x000fc40000011617 */
[----:B------:R-:W-:Y:S02]  /*0760*/  SEL R13, R28, RZ, !P0 ;  /* 0x000000ff1c0d7207 */ /* 0x000fe40004000000 */
[----:B------:R-:W-:-:S04]  /*0770*/  LOP3.LUT R12, R12, 0x20, RZ, 0xc0, !PT ;  /* 0x000000200c0c7812 */ /* 0x000fc800078ec0ff */
[----:B------:R-:W-:-:S05]  /*0780*/  IADD3 R12, P1, R12, R13, RZ ;  /* 0x0000000d0c0c7210 */ /* 0x000fca0007f3e0ff */
[----:B------:R-:W-:Y:S01]  /*0790*/  IMAD.X R23, RZ, RZ, R23, P1 ;  /* 0x000000ffff177224 */ /* 0x000fe200008e0617 */
[C---:B------:R-:W-:Y:S02]  /*07a0*/  LEA R28, P1, R12.reuse, R15, 0xc ;  /* 0x0000000f0c1c7211 */ /* 0x040fe400078260ff */
[----:B------:R-:W-:Y:S02]  /*07b0*/  CS2R R14, SRZ ;  /* 0x00000000000e7805 */ /* 0x000fe4000001ff00 */
[----:B------:R-:W-:Y:S02]  /*07c0*/  LEA.HI.X R23, R12, R22, R23, 0xc, P1 ;  /* 0x000000160c177211 */ /* 0x000fe400008f6417 */
[----:B------:R-:W-:Y:S02]  /*07d0*/  CS2R R12, SRZ ;  /* 0x00000000000c7805 */ /* 0x000fe4000001ff00 */
[----:B------:R-:W3:Y:S04]  /*07e0*/  @!P0 LDG.E.EL.64 R14, desc[UR6][R26.64] ;  /* 0x000000061a0e8981 */ /* 0x000ee8000c2e1b00 */
[----:B------:R-:W4:Y:S01]  /*07f0*/  @!P0 LDG.E.EL.64 R12, desc[UR6][R26.64] ;  /* 0x000000061a0c8981 */ /* 0x000f22000c2e1b00 */
[----:B------:R-:W-:Y:S01]  /*0800*/  IADD3 R22, P1, R28, R39, RZ ;  /* 0x000000271c167210 */ /* 0x000fe20007f3e0ff */
[----:B------:R-:W-:-:S04]  /*0810*/  IMAD.MOV.U32 R25, RZ, RZ, RZ ;  /* 0x000000ffff197224 */ /* 0x000fc800078e00ff */
[----:B------:R-:W-:-:S05]  /*0820*/  IMAD.X R23, R23, 0x1, R38, P1 ;  /* 0x0000000117177824 */ /* 0x000fca00008e0626 */
[----:B------:R0:W4:Y:S01]  /*0830*/  @!P0 LDG.E.EL R25, desc[UR6][R22.64] ;  /* 0x0000000616198981 */ /* 0x000122000c2e1900 */
[----:B--2---:R-:W-:Y:S02]  /*0840*/  SEL R21, R21, RZ, !P0 ;  /* 0x000000ff15157207 */ /* 0x004fe40004000000 */
[----:B------:R-:W-:Y:S02]  /*0850*/  SEL R45, R20, RZ, !P0 ;  /* 0x000000ff142d7207 */ /* 0x000fe40004000000 */
[----:B------:R-:W-:-:S04]  /*0860*/  SHF.R.U32.HI R20, RZ, 0x1a, R21 ;  /* 0x0000001aff147819 */ /* 0x000fc80000011615 */
[----:B------:R-:W-:-:S04]  /*0870*/  LOP3.LUT R20, R20, 0x20, RZ, 0xc0, !PT ;  /* 0x0000002014147812 */ /* 0x000fc800078ec0ff */
[----:B------:R-:W-:Y:S02]  /*0880*/  IADD3 R20, P1, R20, R45, RZ ;  /* 0x0000002d14147210 */ /* 0x000fe40007f3e0ff */
[----:B---3--:R-:W-:Y:S02]  /*0890*/  SEL R28, R14, RZ, !P0 ;  /* 0x000000ff0e1c7207 */ /* 0x008fe40004000000 */
[----:B------:R-:W-:Y:S02]  /*08a0*/  SEL R14, R15, RZ, !P0 ;  /* 0x000000ff0f0e7207 */ /* 0x000fe40004000000 */
[----:B----4-:R-:W-:Y:S02]  /*08b0*/  SEL R13, R13, RZ, !P0 ;  /* 0x000000ff0d0d7207 */ /* 0x010fe40004000000 */
[----:B------:R-:W-:Y:S02]  /*08c0*/  SEL R27, R12, RZ, !P0 ;  /* 0x000000ff0c1b7207 */ /* 0x000fe40004000000 */
[----:B------:R-:W-:-:S02]  /*08d0*/  SHF.R.U32.HI R15, RZ, 0x1a, R14 ;  /* 0x0000001aff0f7819 */ /* 0x000fc4000001160e */
[----:B------:R-:W-:Y:S02]  /*08e0*/  SHF.R.U32.HI R12, RZ, 0x1a, R13 ;  /* 0x0000001aff0c7819 */ /* 0x000fe4000001160d */
[----:B------:R-:W-:Y:S02]  /*08f0*/  LOP3.LUT R15, R15, 0x20, RZ, 0xc0, !PT ;  /* 0x000000200f0f7812 */ /* 0x000fe400078ec0ff */
[----:B------:R-:W-:Y:S02]  /*0900*/  LOP3.LUT R12, R12, 0x20, RZ, 0xc0, !PT ;  /* 0x000000200c0c7812 */ /* 0x000fe400078ec0ff */
[----:B------:R-:W-:Y:S02]  /*0910*/  IADD3 R15, P2, R15, R28, RZ ;  /* 0x0000001c0f0f7210 */ /* 0x000fe40007f5e0ff */
[----:B------:R-:W-:Y:S01]  /*0920*/  IADD3 R12, P3, R12, R27, RZ ;  /* 0x0000001b0c0c7210 */ /* 0x000fe20007f7e0ff */
[----:B------:R-:W-:Y:S01]  /*0930*/  IMAD.X R21, RZ, RZ, R21, P1 ;  /* 0x000000ffff157224 */ /* 0x000fe200008e0615 */
[----:B------:R-:W-:Y:S01]  /*0940*/  LEA R24, P1, R20, R24, 0xc ;  /* 0x0000001814187211 */ /* 0x000fe200078260ff */
[----:B------:R-:W-:Y:S01]  /*0950*/  IMAD.X R14, RZ, RZ, R14, P2 ;  /* 0x000000ffff0e7224 */ /* 0x000fe200010e060e */
[----:B------:R-:W-:Y:S01]  /*0960*/  LEA R40, P2, R15, R40, 0xc ;  /* 0x000000280f287211 */ /* 0x000fe200078460ff */
[----:B------:R-:W-:Y:S01]  /*0970*/  IMAD.X R13, RZ, RZ, R13, P3 ;  /* 0x000000ffff0d7224 */ /* 0x000fe200018e060d */
[----:B0-----:R-:W-:-:S02]  /*0980*/  LEA R22, P3, R12, R41, 0xc ;  /* 0x000000290c167211 */ /* 0x001fc400078660ff */
[----:B------:R-:W-:Y:S02]  /*0990*/  LEA.HI.X R29, R20, R29, R21, 0xc, P1 ;  /* 0x0000001d141d7211 */ /* 0x000fe400008f6415 */
[----:B------:R-:W-:Y:S02]  /*09a0*/  LEA.HI.X R15, R15, R42, R14, 0xc, P2 ;  /* 0x0000002a0f0f7211 */ /* 0x000fe400010f640e */
[----:B------:R-:W-:Y:S02]  /*09b0*/  LEA.HI.X R13, R12, R43, R13, 0xc, P3 ;  /* 0x0000002b0c0d7211 */ /* 0x000fe400018f640d */
[----:B------:R-:W-:Y:S02]  /*09c0*/  IADD3 R20, P1, R24, R39, RZ ;  /* 0x0000002718147210 */ /* 0x000fe40007f3e0ff */
[----:B------:R-:W-:Y:S02]  /*09d0*/  IADD3 R14, P2, R40, R39, RZ ;  /* 0x00000027280e7210 */ /* 0x000fe40007f5e0ff */
[----:B------:R-:W-:Y:S01]  /*09e0*/  IADD3 R12, P3, R22, R39, RZ ;  /* 0x00000027160c7210 */ /* 0x000fe20007f7e0ff */
[----:B------:R-:W-:-:S02]  /*09f0*/  IMAD.MOV.U32 R41, RZ, RZ, RZ ;  /* 0x000000ffff297224 */ /* 0x000fc400078e00ff */
[----:B------:R-:W-:Y:S02]  /*0a00*/  IMAD.MOV.U32 R43, RZ, RZ, RZ ;  /* 0x000000ffff2b7224 */ /* 0x000fe400078e00ff */
[----:B------:R-:W-:Y:S02]  /*0a10*/  IMAD.MOV.U32 R45, RZ, RZ, RZ ;  /* 0x000000ffff2d7224 */ /* 0x000fe400078e00ff */
[--C-:B------:R-:W-:Y:S02]  /*0a20*/  IMAD.X R21, R29, 0x1, R38.reuse, P1 ;  /* 0x000000011d157824 */ /* 0x100fe400008e0626 */
[--C-:B------:R-:W-:Y:S02]  /*0a30*/  IMAD.X R15, R15, 0x1, R38.reuse, P2 ;  /* 0x000000010f0f7824 */ /* 0x100fe400010e0626 */
[----:B------:R-:W-:Y:S01]  /*0a40*/  IMAD.X R13, R13, 0x1, R38, P3 ;  /* 0x000000010d0d7824 */ /* 0x000fe200018e0626 */
[----:B------:R0:W2:Y:S04]  /*0a50*/  @!P0 LDG.E.EL R41, desc[UR6][R20.64] ;  /* 0x0000000614298981 */ /* 0x0000a8000c2e1900 */
[----:B------:R-:W3:Y:S04]  /*0a60*/  @!P0 LDG.E.EL R43, desc[UR6][R14.64] ;  /* 0x000000060e2b8981 */ /* 0x000ee8000c2e1900 */
[----:B------:R-:W4:Y:S01]  /*0a70*/  @!P0 LDG.E.EL R45, desc[UR6][R12.64] ;  /* 0x000000060c2d8981 */ /* 0x000f22000c2e1900 */
[----:B------:R-:W-:-:S04]  /*0a80*/  ISETP.NE.U32.AND P1, PT, R10, RZ, PT ;  /* 0x000000ff0a00720c */ /* 0x000fc80003f25070 */
[----:B------:R-:W-:Y:S01]  /*0a90*/  ISETP.NE.AND.EX P1, PT, R7, RZ, PT, P1 ;  /* 0x000000ff0700720c */ /* 0x000fe20003f25310 */
[----:B-----5:R-:W-:Y:S01]  /*0aa0*/  FADD R42, R25, R2 ;  /* 0x00000002192a7221 */ /* 0x020fe20000000000 */
[----:B------:R-:W-:Y:S02]  /*0ab0*/  CS2R R28, SRZ ;  /* 0x00000000001c7805 */ /* 0x000fe4000001ff00 */
[----:B------:R-:W-:Y:S01]  /*0ac0*/  CS2R R26, SRZ ;  /* 0x00000000001a7805 */ /* 0x000fe2000001ff00 */
[----:B------:R-:W-:Y:S02]  /*0ad0*/  IMAD.MOV.U32 R24, RZ, RZ, 0x3f800000 ;  /* 0x3f800000ff187424 */ /* 0x000fe400078e00ff */
[----:B------:R-:W-:Y:S02]  /*0ae0*/  IMAD.MOV.U32 R23, RZ, RZ, 0x3f800000 ;  /* 0x3f800000ff177424 */ /* 0x000fe400078e00ff */
[----:B------:R-:W-:Y:S02]  /*0af0*/  IMAD.MOV.U32 R22, RZ, RZ, 0x3f800000 ;  /* 0x3f800000ff167424 */ /* 0x000fe400078e00ff */
[----:B0-----:R-:W-:-:S02]  /*0b00*/  IMAD.MOV.U32 R21, RZ, RZ, 0x3f800000 ;  /* 0x3f800000ff157424 */ /* 0x001fc400078e00ff */
[----:B------:R-:W-:Y:S02]  /*0b10*/  IMAD.MOV.U32 R40, RZ, RZ, R42 ;  /* 0x000000ffff287224 */ /* 0x000fe400078e002a */
[--C-:B--2---:R-:W-:Y:S01]  /*0b20*/  FADD R44, R41, R2.reuse ;  /* 0x00000002292c7221 */ /* 0x104fe20000000000 */
[--C-:B---3--:R-:W-:Y:S01]  /*0b30*/  FADD R43, R43, R2.reuse ;  /* 0x000000022b2b7221 */ /* 0x108fe20000000000 */
[----:B----4-:R-:W-:Y:S02]  /*0b40*/  FADD R45, R45, R2 ;  /* 0x000000022d2d7221 */ /* 0x010fe40000000000 */
[----:B------:R-:W-:Y:S02]  /*0b50*/  IMAD.MOV.U32 R25, RZ, RZ, R44 ;  /* 0x000000ffff197224 */ /* 0x000fe400078e002c */
[----:B------:R-:W-:Y:S02]  /*0b60*/  IMAD.MOV.U32 R20, RZ, RZ, R43 ;  /* 0x000000ffff147224 */ /* 0x000fe400078e002b */
[----:B------:R-:W-:Y:S01]  /*0b70*/  IMAD.MOV.U32 R41, RZ, RZ, R45 ;  /* 0x000000ffff297224 */ /* 0x000fe200078e002d */
[----:B------:R-:W-:Y:S06]  /*0b80*/  @!P1 BRA `(.L_x_0) ;  /* 0x0000000000e09947 */ /* 0x000fec0003800000 */
[----:B------:R-:W-:Y:S01]  /*0b90*/  FADD R23, R16, 1 ;  /* 0x3f80000010177421 */ /* 0x000fe20000000000 */
[----:B------:R-:W-:Y:S01]  /*0ba0*/  FADD R24, R11, 1 ;  /* 0x3f8000000b187421 */ /* 0x000fe20000000000 */
[----:B------:R-:W-:Y:S01]  /*0bb0*/  FADD R28, R42, -R33 ;  /* 0x800000212a1c7221 */ /* 0x000fe20000000000 */
[----:B------:R-:W-:Y:S01]  /*0bc0*/  FADD R22, R17, 1 ;  /* 0x3f80000011167421 */ /* 0x000fe20000000000 */
[C---:B------:R-:W-:Y:S01]  /*0bd0*/  FMUL R12, R23.reuse, 0.25 ;  /* 0x3e800000170c7820 */ /* 0x040fe20000400000 */
[C---:B------:R-:W-:Y:S01]  /*0be0*/  FSETP.GEU.AND P1, PT, |R23|.reuse, 1.175494350822287508e-38, PT ;  /* 0x008000001700780b */ /* 0x040fe20003f2e200 */
[----:B------:R-:W-:Y:S01]  /*0bf0*/  FMUL R13, R24, 0.25 ;  /* 0x3e800000180d7820 */ /* 0x000fe20000400000 */
[----:B------:R-:W-:Y:S01]  /*0c00*/  FSETP.GT.AND P2, PT, |R23|, 8.50705917302346158658e+37, PT ;  /* 0x7e8000001700780b */ /* 0x000fe20003f44200 */
[----:B------:R-:W-:Y:S01]  /*0c10*/  FMUL R15, R28, 0.25 ;  /* 0x3e8000001c0f7820 */ /* 0x000fe20000400000 */
[----:B------:R-:W-:Y:S01]  /*0c20*/  FSETP.GEU.AND P5, PT, |R24|, 1.175494350822287508e-38, PT ;  /* 0x008000001800780b */ /* 0x000fe20003fae200 */
[----:B------:R-:W-:Y:S01]  /*0c30*/  FADD R21, R18, 1 ;  /* 0x3f80000012157421 */ /* 0x000fe20000000000 */
[----:B------:R-:W-:Y:S01]  /*0c40*/  FSETP.GT.AND P4, PT, |R24|, 8.50705917302346158658e+37, PT ;  /* 0x7e8000001800780b */ /* 0x000fe20003f84200 */
[C---:B------:R-:W-:Y:S01]  /*0c50*/  FMUL R25, R22.reuse, 0.25 ;  /* 0x3e80000016197820 */ /* 0x040fe20000400000 */
[----:B------:R-:W-:Y:S01]  /*0c60*/  FSETP.GEU.AND P3, PT, |R22|, 1.175494350822287508e-38, PT ;  /* 0x008000001600780b */ /* 0x000fe20003f6e200 */
[----:B------:R-:W-:Y:S01]  /*0c70*/  FADD R29, R44, -R34 ;  /* 0x800000222c1d7221 */ /* 0x000fe20000000000 */
[----:B------:R-:W-:Y:S01]  /*0c80*/  FSEL R12, R12, R23, P2 ;  /* 0x000000170c0c7208 */ /* 0x000fe20001000000 */
[----:B------:R-:W-:Y:S01]  /*0c90*/  FADD R26, R43, -R35 ;  /* 0x800000232b1a7221 */ /* 0x000fe20000000000 */
[----:B------:R-:W-:Y:S01]  /*0ca0*/  FSEL R13, R13, R24, P4 ;  /* 0x000000180d0d7208 */ /* 0x000fe20002000000 */
[----:B------:R-:W-:Y:S01]  /*0cb0*/  FMUL R14, R29, 0.25 ;  /* 0x3e8000001d0e7820 */ /* 0x000fe20000400000 */
[----:B------:R-:W-:Y:S01]  /*0cc0*/  FSEL R15, R15, R28, P4 ;  /* 0x0000001c0f0f7208 */ /* 0x000fe20002000000 */
[----:B------:R-:W-:Y:S01]  /*0cd0*/  @!P1 FMUL R12, R12, 16777216 ;  /* 0x4b8000000c0c9820 */ /* 0x000fe20000400000 */
[----:B------:R-:W-:Y:S01]  /*0ce0*/  FSETP.GT.AND P4, PT, |R22|, 8.50705917302346158658e+37, PT ;  /* 0x7e8000001600780b */ /* 0x000fe20003f84200 */
[----:B------:R-:W-:Y:S01]  /*0cf0*/  @!P5 FMUL R13, R13, 16777216 ;  /* 0x4b8000000d0dd820 */ /* 0x000fe20000400000 */
[----:B------:R-:W-:Y:S01]  /*0d00*/  FSETP.GEU.AND P6, PT, |R21|, 1.175494350822287508e-38, PT ;  /* 0x008000001500780b */ /* 0x000fe20003fce200 */
[----:B------:R-:W-:Y:S01]  /*0d10*/  @!P5 FMUL R15, R15, 16777216 ;  /* 0x4b8000000f0fd820 */ /* 0x000fe20000400000 */
[----:B------:R-:W-:Y:S01]  /*0d20*/  FSEL R27, R25, R22, P4 ;  /* 0x00000016191b7208 */ /* 0x000fe20002000000 */
[----:B------:R0:W1:Y:S01]  /*0d30*/  MUFU.RCP R40, R13 ;  /* 0x0000000d00287308 */ /* 0x0000620000001000 */
[----:B------:R-:W-:-:S02]  /*0d40*/  FSETP.GT.AND P5, PT, |R21|, 8.50705917302346158658e+37, PT ;  /* 0x7e8000001500780b */ /* 0x000fc40003fa4200 */
[----:B------:R-:W-:Y:S01]  /*0d50*/  FSEL R14, R14, R29, P2 ;  /* 0x0000001d0e0e7208 */ /* 0x000fe20001000000 */
[----:B------:R-:W-:-:S04]  /*0d60*/  @!P3 FMUL R27, R27, 16777216 ;  /* 0x4b8000001b1bb820 */ /* 0x000fc80000400000 */
[----:B------:R2:W3:Y:S01]  /*0d70*/  MUFU.RCP R25, R12 ;  /* 0x0000000c00197308 */ /* 0x0004e20000001000 */
[----:B0-----:R-:W-:Y:S01]  /*0d80*/  FMUL R13, R26, 0.25 ;  /* 0x3e8000001a0d7820 */ /* 0x001fe20000400000 */
[----:B------:R-:W-:-:S04]  /*0d90*/  @!P1 FMUL R14, R14, 16777216 ;  /* 0x4b8000000e0e9820 */ /* 0x000fc80000400000 */
[----:B------:R-:W-:Y:S01]  /*0da0*/  FSEL R13, R13, R26, P4 ;  /* 0x0000001a0d0d7208 */ /* 0x000fe20002000000 */
[----:B-1----:R-:W-:Y:S01]  /*0db0*/  FFMA R40, R40, R15, R33 ;  /* 0x0000000f28287223 */ /* 0x002fe20000000021 */
[----:B------:R0:W1:Y:S01]  /*0dc0*/  MUFU.RCP R20, R27 ;  /* 0x0000001b00147308 */ /* 0x0000620000001000 */
[----:B--2---:R-:W-:Y:S02]  /*0dd0*/  FMUL R12, R21, 0.25 ;  /* 0x3e800000150c7820 */ /* 0x004fe40000400000 */
[----:B------:R-:W-:-:S03]  /*0de0*/  @!P3 FMUL R13, R13, 16777216 ;  /* 0x4b8000000d0db820 */ /* 0x000fc60000400000 */
[----:B------:R-:W-:Y:S01]  /*0df0*/  FSEL R12, R12, R21, P5 ;  /* 0x000000150c0c7208 */ /* 0x000fe20002800000 */
[----:B---3--:R-:W-:Y:S01]  /*0e00*/  FFMA R25, R25, R14, R34 ;  /* 0x0000000e19197223 */ /* 0x008fe20000000022 */
[----:B0-----:R-:W-:-:S03]  /*0e10*/  FADD R27, R45, -R36 ;  /* 0x800000242d1b7221 */ /* 0x001fc60000000000 */
[----:B------:R-:W-:Y:S01]  /*0e20*/  @!P6 FMUL R12, R12, 16777216 ;  /* 0x4b8000000c0ce820 */ /* 0x000fe20000400000 */
[----:B------:R-:W-:-:S03]  /*0e30*/  FMUL R14, R27, 0.25 ;  /* 0x3e8000001b0e7820 */ /* 0x000fc60000400000 */
[----:B------:R-:W0:Y:S01]  /*0e40*/  MUFU.RCP R41, R12 ;  /* 0x0000000c00297308 */ /* 0x000e220000001000 */
[----:B-1----:R-:W-:Y:S01]  /*0e50*/  FFMA R20, R20, R13, R35 ;  /* 0x0000000d14147223 */ /* 0x002fe20000000023 */
[----:B------:R-:W-:Y:S01]  /*0e60*/  FADD R13, R42, -R40 ;  /* 0x800000282a0d7221 */ /* 0x000fe20000000000 */
[----:B------:R-:W-:-:S03]  /*0e70*/  FSEL R14, R14, R27, P5 ;  /* 0x0000001b0e0e7208 */ /* 0x000fc60002800000 */
[----:B------:R-:W-:Y:S01]  /*0e80*/  FFMA R28, R28, R13, R19 ;  /* 0x0000000d1c1c7223 */ /* 0x000fe20000000013 */
[----:B------:R-:W-:Y:S01]  /*0e90*/  FADD R13, R44, -R25 ;  /* 0x800000192c0d7221 */ /* 0x000fe20000000000 */
[----:B------:R-:W-:-:S03]  /*0ea0*/  @!P6 FMUL R14, R14, 16777216 ;  /* 0x4b8000000e0ee820 */ /* 0x000fc60000400000 */
[----:B------:R-:W-:Y:S01]  /*0eb0*/  FFMA R29, R29, R13, R30 ;  /* 0x0000000d1d1d7223 */ /* 0x000fe2000000001e */
[----:B------:R-:W-:Y:S01]  /*0ec0*/  FADD R13, R43, -R20 ;  /* 0x800000142b0d7221 */ /* 0x000fe20000000000 */
[----:B0-----:R-:W-:-:S03]  /*0ed0*/  FFMA R41, R41, R14, R36 ;  /* 0x0000000e29297223 */ /* 0x001fc60000000024 */
[----:B------:R-:W-:Y:S01]  /*0ee0*/  FFMA R26, R26, R13, R31 ;  /* 0x0000000d1a1a7223 */ /* 0x000fe2000000001f */
[----:B------:R-:W-:-:S04]  /*0ef0*/  FADD R12, R45, -R41 ;  /* 0x800000292d0c7221 */ /* 0x000fc80000000000 */
[----:B------:R-:W-:-:S07]  /*0f00*/  FFMA R27, R27, R12, R32 ;  /* 0x0000000c1b1b7223 */ /* 0x000fce0000000020 */
.L_x_0:
[----:B------:R-:W-:Y:S01]  /*0f10*/  BAR.SYNC.DEFER_BLOCKING 0x0 ;  /* 0x0000000000007b1d */ /* 0x000fe20000010000 */
[----:B------:R-:W-:Y:S02]  /*0f20*/  ISETP.GE.AND P1, PT, R4, 0x200, PT ;  /* 0x000002000400780c */ /* 0x000fe40003f26270 */
[----:B------:R-:W-:Y:S02]  /*0f30*/  FSEL R33, R40, R33, !P0 ;  /* 0x0000002128217208 */ /* 0x000fe40004000000 */
[----:B------:R-:W-:Y:S02]  /*0f40*/  FSEL R34, R25, R34, !P0 ;  /* 0x0000002219227208 */ /* 0x000fe40004000000 */
[----:B------:R-:W-:Y:S02]  /*0f50*/  FSEL R35, R20, R35, !P0 ;  /* 0x0000002314237208 */ /* 0x000fe40004000000 */
[----:B------:R-:W-:Y:S02]  /*0f60*/  FSEL R36, R41, R36, !P0 ;  /* 0x0000002429247208 */ /* 0x000fe40004000000 */
[----:B------:R-:W-:-:S02]  /*0f70*/  FSEL R19, R28, R19, !P0 ;  /* 0x000000131c137208 */ /* 0x000fc40004000000 */
[----:B------:R-:W-:Y:S02]  /*0f80*/  FSEL R30, R29, R30, !P0 ;  /* 0x0000001e1d1e7208 */ /* 0x000fe40004000000 */
[----:B------:R-:W-:Y:S02]  /*0f90*/  FSEL R31, R26, R31, !P0 ;  /* 0x0000001f1a1f7208 */ /* 0x000fe40004000000 */
[----:B------:R-:W-:Y:S02]  /*0fa0*/  FSEL R32, R27, R32, !P0 ;  /* 0x000000201b207208 */ /* 0x000fe40004000000 */
[----:B------:R-:W-:Y:S02]  /*0fb0*/  FSEL R11, R24, R11, !P0 ;  /* 0x0000000b180b7208 */ /* 0x000fe40004000000 */
[----:B------:R-:W-:Y:S02]  /*0fc0*/  FSEL R16, R23, R16, !P0 ;  /* 0x0000001017107208 */ /* 0x000fe40004000000 */
[----:B------:R-:W-:Y:S01]  /*0fd0*/  FSEL R17, R22, R17, !P0 ;  /* 0x0000001116117208 */ /* 0x000fe20004000000 */
[----:B------:R-:W-:Y:S01]  /*0fe0*/  STS [R5], R42 ;  /* 0x0000002a05007388 */ /* 0x000fe20000000800 */
[----:B------:R-:W-:-:S03]  /*0ff0*/  FSEL R18, R21, R18, !P0 ;  /* 0x0000001215127208 */ /* 0x000fc60004000000 */
[----:B------:R-:W-:Y:S04]  /*1000*/  STS [R5+0x8], R44 ;  /* 0x0000082c05007388 */ /* 0x000fe80000000800 */
[----:B------:R-:W-:Y:S04]  /*1010*/  STS [R5+0x10], R43 ;  /* 0x0000102b05007388 */ /* 0x000fe80000000800 */
[----:B------:R-:W-:Y:S01]  /*1020*/  STS [R5+0x18], R45 ;  /* 0x0000182d05007388 */ /* 0x000fe20000000800 */
[----:B------:R-:W-:Y:S06]  /*1030*/  BAR.SYNC.DEFER_BLOCKING 0x0 ;  /* 0x0000000000007b1d */ /* 0x000fec0000010000 */
[----:B------:R-:W0:Y:S04]  /*1040*/  LDS.128 R12, [R6] ;  /* 0x00000000060c7984 */ /* 0x000e280000000c00 */
[----:B0-----:R0:W-:Y:S01]  /*1050*/  @!P1 STG.E.128 desc[UR6][R8.64], R12 ;  /* 0x0000000c08009986 */ /* 0x0011e2000c101d06 */
[----:B------:R-:W-:-:S05]  /*1060*/  IADD3 R10, P1, R10, 0x8, RZ ;  /* 0x000000080a0a7810 */ /* 0x000fca0007f3e0ff */
[----:B------:R-:W-:Y:S01]  /*1070*/  IMAD.X R7, RZ, RZ, R7, P1 ;  /* 0x000000ffff077224 */ /* 0x000fe200008e0607 */
[----:B------:R-:W-:-:S04]  /*1080*/  ISETP.GE.U32.AND P1, PT, R10, 0x10000, PT ;  /* 0x000100000a00780c */ /* 0x000fc80003f26070 */
[----:B------:R-:W-:Y:S02]  /*1090*/  ISETP.GE.U32.AND.EX P1, PT, R7, RZ, PT, P1 ;  /* 0x000000ff0700720c */ /* 0x000fe40003f26110 */
[----:B0-----:R-:W-:-:S05]  /*10a0*/  IADD3 R8, P2, R8, 0x20, RZ ;  /* 0x0000002008087810 */ /* 0x001fca0007f5e0ff */
[----:B------:R-:W-:-:S06]  /*10b0*/  IMAD.X R9, RZ, RZ, R9, P2 ;  /* 0x000000ffff097224 */ /* 0x000fcc00010e0609 */
[----:B------:R-:W-:Y:S05]  /*10c0*/  @!P1 BRA `(.L_x_1) ;  /* 0xfffffff000c49947 */ /* 0x000fea000383ffff */
[----:B------:R-:W-:Y:S01]  /*10d0*/  FADD R4, R11, R16 ;  /* 0x000000100b047221 */ /* 0x000fe20000000000 */
[----:B------:R-:W-:Y:S01]  /*10e0*/  FMUL R13, R16, 0.25 ;  /* 0x3e800000100d7820 */ /* 0x000fe20000400000 */
[----:B------:R-:W0:Y:S01]  /*10f0*/  S2R R14, SR_TID.X ;  /* 0x00000000000e7919 */ /* 0x000e220000002100 */
[----:B------:R-:W-:Y:S01]  /*1100*/  FADD R34, -R33, R34 ;  /* 0x0000002221227221 */ /* 0x000fe20000000100 */
[C---:B------:R-:W-:Y:S01]  /*1110*/  FMUL R5, R4.reuse, 0.25 ;  /* 0x3e80000004057820 */ /* 0x040fe20000400000 */
[C---:B------:R-:W-:Y:S01]  /*1120*/  FSETP.GEU.AND P2, PT, |R4|.reuse, 1.175494350822287508e-38, PT ;  /* 0x008000000400780b */ /* 0x040fe20003f4e200 */
[----:B------:R-:W1:Y:S08]  /*1130*/  S2UR UR4, SR_CgaCtaId ;  /* 0x00000000000479c3 */ /* 0x000e700000008800 */
[----:B------:R-:W-:Y:S01]  /*1140*/  BAR.SYNC.DEFER_BLOCKING 0x0 ;  /* 0x0000000000007b1d */ /* 0x000fe20000010000 */
[C---:B------:R-:W-:Y:S01]  /*1150*/  FSETP.GT.AND P1, PT, |R4|.reuse, 8.50705917302346158658e+37, PT ;  /* 0x7e8000000400780b */ /* 0x040fe20003f24200 */
[----:B------:R-:W-:Y:S01]  /*1160*/  FADD R19, R19, R30 ;  /* 0x0000001e13137221 */ /* 0x000fe20000000000 */
[----:B------:R-:W-:-:S02]  /*1170*/  FSETP.NEU.AND P3, PT, R4, RZ, PT ;  /* 0x000000ff0400720b */ /* 0x000fc40003f6d000 */
[----:B------:R-:W-:Y:S01]  /*1180*/  FSEL R9, R5, R4, P1 ;  /* 0x0000000405097208 */ /* 0x000fe20000800000 */
[----:B------:R-:W-:Y:S01]  /*1190*/  FADD R5, R17, R4 ;  /* 0x0000000411057221 */ /* 0x000fe20000000000 */
[----:B------:R-:W-:Y:S01]  /*11a0*/  FSEL R16, R13, R16, P1 ;  /* 0x000000100d107208 */ /* 0x000fe20000800000 */
[----:B------:R-:W-:Y:S01]  /*11b0*/  UMOV UR5, 0x400 ;  /* 0x0000040000057882 */ /* 0x000fe20000000000 */
[----:B------:R-:W-:Y:S01]  /*11c0*/  ISETP.EQ.AND P0, PT, R3, RZ, !P0 ;  /* 0x000000ff0300720c */ /* 0x000fe20004702270 */
[----:B------:R-:W-:Y:S01]  /*11d0*/  FMUL R10, R5, 0.25 ;  /* 0x3e800000050a7820 */ /* 0x000fe20000400000 */
[----:B------:R-:W-:Y:S01]  /*11e0*/  @!P2 FMUL R9, R9, 16777216 ;  /* 0x4b8000000909a820 */ /* 0x000fe20000400000 */
[C---:B------:R-:W-:Y:S01]  /*11f0*/  FSETP.GEU.AND P4, PT, |R5|.reuse, 1.175494350822287508e-38, PT ;  /* 0x008000000500780b */ /* 0x040fe20003f8e200 */
[----:B------:R-:W-:Y:S01]  /*1200*/  FADD R2, R18, R5 ;  /* 0x0000000512027221 */ /* 0x000fe20000000000 */
[----:B------:R-:W-:Y:S01]  /*1210*/  FSETP.GT.AND P1, PT, |R5|, 8.50705917302346158658e+37, PT ;  /* 0x7e8000000500780b */ /* 0x000fe20003f24200 */
[----:B------:R-:W-:-:S02]  /*1220*/  @!P2 FMUL R16, R16, 16777216 ;  /* 0x4b8000001010a820 */ /* 0x000fc40000400000 */
[----:B------:R-:W2:Y:S01]  /*1230*/  MUFU.RCP R9, R9 ;  /* 0x0000000900097308 */ /* 0x000ea20000001000 */
[----:B------:R-:W-:Y:S01]  /*1240*/  FSEL R12, R10, R5, P1 ;  /* 0x000000050a0c7208 */ /* 0x000fe20000800000 */
[----:B------:R-:W-:Y:S01]  /*1250*/  FMUL R10, R17, 0.25 ;  /* 0x3e800000110a7820 */ /* 0x000fe20000400000 */
[C---:B------:R-:W-:Y:S02]  /*1260*/  FSETP.GEU.AND P5, PT, |R2|.reuse, 1.175494350822287508e-38, PT ;  /* 0x008000000200780b */ /* 0x040fe40003fae200 */
[----:B------:R-:W-:Y:S01]  /*1270*/  FSETP.GT.AND P2, PT, |R2|, 8.50705917302346158658e+37, PT ;  /* 0x7e8000000200780b */ /* 0x000fe20003f44200 */
[----:B-1----:R-:W-:Y:S01]  /*1280*/  UPRMT UR4, UR4, 0x654, UR5 ;  /* 0x0000065404047896 */ /* 0x002fe20008000005 */
[----:B------:R-:W-:Y:S01]  /*1290*/  FSEL R17, R10, R17, P1 ;  /* 0x000000110a117208 */ /* 0x000fe20000800000 */
[----:B------:R-:W-:Y:S01]  /*12a0*/  @!P4 FMUL R12, R12, 16777216 ;  /* 0x4b8000000c0cc820 */ /* 0x000fe20000400000 */
[----:B------:R-:W-:Y:S01]  /*12b0*/  FMUL R10, R34, R34 ;  /* 0x00000022220a7220 */ /* 0x000fe20000400000 */
[----:B------:R-:W-:Y:S01]  /*12c0*/  FSETP.NEU.AND P1, PT, R5, RZ, PT ;  /* 0x000000ff0500720b */ /* 0x000fe20003f2d000 */
[----:B0-----:R-:W-:-:S02]  /*12d0*/  IMAD.SHL.U32 R15, R14, 0x4, RZ ;  /* 0x000000040e0f7824 */ /* 0x001fc400078e00ff */
[----:B------:R-:W-:Y:S01]  /*12e0*/  @!P4 FMUL R17, R17, 16777216 ;  /* 0x4b8000001111c820 */ /* 0x000fe20000400000 */
[----:B------:R-:W-:Y:S01]  /*12f0*/  FMUL R10, R11, R10 ;  /* 0x0000000a0b0a7220 */ /* 0x000fe20000400000 */
[----:B------:R-:W0:Y:S01]  /*1300*/  MUFU.RCP R12, R12 ;  /* 0x0000000c000c7308 */ /* 0x000e220000001000 */
[----:B--2---:R-:W-:Y:S01]  /*1310*/  FMUL R16, R9, R16 ;  /* 0x0000001009107220 */ /* 0x004fe20000400000 */
[----:B------:R-:W-:Y:S01]  /*1320*/  FMUL R9, R2, 0.25 ;  /* 0x3e80000002097820 */ /* 0x000fe20000400000 */
[----:B------:R-:W-:-:S03]  /*1330*/  IMAD.SHL.U32 R11, R3, 0x4, RZ ;  /* 0x00000004030b7824 */ /* 0x000fc600078e00ff */
[----:B------:R-:W-:Y:S02]  /*1340*/  FSEL R16, R16, RZ, P3 ;  /* 0x000000ff10107208 */ /* 0x000fe40001800000 */
[----:B------:R-:W-:Y:S01]  /*1350*/  FSEL R13, R9, R2, P2 ;  /* 0x00000002090d7208 */ /* 0x000fe20001000000 */
[----:B------:R-:W-:Y:S02]  /*1360*/  FMUL R9, R18, 0.25 ;  /* 0x3e80000012097820 */ /* 0x000fe40000400000 */
[----:B------:R-:W-:Y:S01]  /*1370*/  FFMA R34, R34, R16, R33 ;  /* 0x0000001022227223 */ /* 0x000fe20000000021 */
[----:B------:R-:W-:Y:S01]  /*1380*/  FFMA R10, R16, R10, R19 ;  /* 0x0000000a100a7223 */ /* 0x000fe20000000013 */
[----:B------:R-:W-:Y:S01]  /*1390*/  @!P5 FMUL R13, R13, 16777216 ;  /* 0x4b8000000d0dd820 */ /* 0x000fe20000400000 */
[----:B------:R-:W-:Y:S01]  /*13a0*/  FSEL R18, R9, R18, P2 ;  /* 0x0000001209127208 */ /* 0x000fe20001000000 */
[----:B0-----:R-:W-:Y:S01]  /*13b0*/  FMUL R12, R12, R17 ;  /* 0x000000110c0c7220 */ /* 0x001fe20000400000 */
[----:B------:R-:W-:Y:S01]  /*13c0*/  FADD R35, R35, -R34 ;  /* 0x8000002223237221 */ /* 0x000fe20000000000 */
[----:B------:R-:W-:Y:S01]  /*13d0*/  FADD R31, R31, R10 ;  /* 0x0000000a1f1f7221 */ /* 0x000fe20000000000 */
[----:B------:R-:W-:Y:S01]  /*13e0*/  ISETP.GE.AND P2, PT, R14, 0x80, PT ;  /* 0x000000800e00780c */ /* 0x000fe20003f46270 */
[----:B------:R-:W0:Y:S01]  /*13f0*/  MUFU.RCP R13, R13 ;  /* 0x0000000d000d7308 */ /* 0x000e220000001000 */
[----:B------:R-:W-:Y:S01]  /*1400*/  FSEL R12, R12, RZ, P1 ;  /* 0x000000ff0c0c7208 */ /* 0x000fe20000800000 */
[----:B------:R-:W-:Y:S01]  /*1410*/  FMUL R9, R35, R35 ;  /* 0x0000002323097220 */ /* 0x000fe20000400000 */
[----:B------:R-:W-:Y:S01]  /*1420*/  @!P5 FMUL R18, R18, 16777216 ;  /* 0x4b8000001212d820 */ /* 0x000fe20000400000 */
[----:B------:R-:W-:-:S02]  /*1430*/  FSETP.NEU.AND P1, PT, R2, RZ, PT ;  /* 0x000000ff0200720b */ /* 0x000fc40003f2d000 */
[----:B------:R-:W-:Y:S01]  /*1440*/  FFMA R35, R35, R12, R34 ;  /* 0x0000000c23237223 */ /* 0x000fe20000000022 */
[----:B------:R-:W-:Y:S01]  /*1450*/  FMUL R9, R4, R9 ;  /* 0x0000000904097220 */ /* 0x000fe20000400000 */
[----:B------:R-:W-:Y:S02]  /*1460*/  LOP3.LUT R4, R14, 0x3f, RZ, 0xc0, !PT ;  /* 0x0000003f0e047812 */ /* 0x000fe400078ec0ff */
[----:B------:R-:W-:Y:S01]  /*1470*/  FADD R36, R36, -R35 ;  /* 0x8000002324247221 */ /* 0x000fe20000000000 */
[----:B------:R-:W-:Y:S02]  /*1480*/  FFMA R9, R12, R9, R31 ;  /* 0x000000090c097223 */ /* 0x000fe4000000001f */
[----:B------:R-:W-:Y:S02]  /*1490*/  IMAD.SHL.U32 R4, R4, 0x8, RZ ;  /* 0x0000000804047824 */ /* 0x000fe400078e00ff */
[----:B------:R-:W-:Y:S01]  /*14a0*/  FMUL R10, R36, R36 ;  /* 0x00000024240a7220 */ /* 0x000fe20000400000 */
[----:B0-----:R-:W-:Y:S01]  /*14b0*/  FMUL R13, R13, R18 ;  /* 0x000000120d0d7220 */ /* 0x001fe20000400000 */
[----:B------:R-:W-:-:S02]  /*14c0*/  FADD R32, R32, R9 ;  /* 0x0000000920207221 */ /* 0x000fc40000000000 */
[----:B------:R-:W-:Y:S01]  /*14d0*/  FMUL R10, R5, R10 ;  /* 0x0000000a050a7220 */ /* 0x000fe20000400000 */
[----:B------:R-:W-:Y:S02]  /*14e0*/  LOP3.LUT R11, R4, R11, RZ, 0xfc, !PT ;  /* 0x0000000b040b7212 */ /* 0x000fe400078efcff */
[----:B------:R-:W-:-:S03]  /*14f0*/  FSEL R13, R13, RZ, P1 ;  /* 0x000000ff0d0d7208 */ /* 0x000fc60000800000 */
[----:B------:R-:W-:Y:S02]  /*1500*/  STS [R11+UR4+0x400], R2 ;  /* 0x000400020b007988 */ /* 0x000fe40008000804 */
[----:B------:R-:W-:Y:S01]  /*1510*/  FFMA R35, R36, R13, R35 ;  /* 0x0000000d24237223 */ /* 0x000fe20000000023 */
[----:B------:R-:W-:-:S04]  /*1520*/  FFMA R10, R13, R10, R32 ;  /* 0x0000000a0d0a7223 */ /* 0x000fc80000000020 */
[----:B------:R-:W-:Y:S04]  /*1530*/  STS [R11+UR4], R35 ;  /* 0x000000230b007988 */ /* 0x000fe80008000804 */
[----:B------:R0:W-:Y:S01]  /*1540*/  STS [R11+UR4+0x200], R10 ;  /* 0x0002000a0b007988 */ /* 0x0001e20008000804 */
[----:B------:R-:W-:Y:S01]  /*1550*/  BAR.SYNC.DEFER_BLOCKING 0x0 ;  /* 0x0000000000007b1d */ /* 0x000fe20000010000 */
[----:B0-----:R-:W-:-:S05]  /*1560*/  LOP3.LUT R11, R14, 0x1, RZ, 0xc0, !PT ;  /* 0x000000010e0b7812 */ /* 0x001fca00078ec0ff */
[----:B------:R-:W0:Y:S04]  /*1570*/  @!P2 LDS R6, [R15+UR4+0x400] ;  /* 0x000400040f06a984 */ /* 0x000e280008000800 */
[----:B------:R-:W1:Y:S04]  /*1580*/  @!P2 LDS R8, [R15+UR4] ;  /* 0x000000040f08a984 */ /* 0x000e680008000800 */
[----:B------:R-:W2:Y:S04]  /*1590*/  @!P2 LDS R7, [R15+UR4+0x200] ;  /* 0x000200040f07a984 */ /* 0x000ea80008000800 */
[----:B0-----:R-:W0:Y:S04]  /*15a0*/  SHFL.BFLY PT, R9, R6, 0x1, 0x1f ;  /* 0x0c201f0006097f89 */ /* 0x001e2800000e0000 */
[----:B-1----:R-:W1:Y:S04]  /*15b0*/  SHFL.BFLY PT, R5, R8, 0x1, 0x1f ;  /* 0x0c201f0008057f89 */ /* 0x002e6800000e0000 */
[----:B--2---:R-:W2:Y:S01]  /*15c0*/  SHFL.BFLY PT, R2, R7, 0x1, 0x1f ;  /* 0x0c201f0007027f89 */ /* 0x004ea200000e0000 */
[----:B0-----:R-:W-:-:S04]  /*15d0*/  FADD R12, R6, R9 ;  /* 0x00000009060c7221 */ /* 0x001fc80000000000 */
[C---:B------:R-:W-:Y:S01]  /*15e0*/  FMUL R13, R12.reuse, 0.25 ;  /* 0x3e8000000c0d7820 */ /* 0x040fe20000400000 */
[----:B------:R-:W-:Y:S01]  /*15f0*/  FSETP.GEU.AND P2, PT, |R12|, 1.175494350822287508e-38, PT ;  /* 0x008000000c00780b */ /* 0x000fe20003f4e200 */
[----:B-1----:R-:W-:Y:S01]  /*1600*/  FADD R5, -R8, R5 ;  /* 0x0000000508057221 */ /* 0x002fe20000000100 */
[----:B------:R-:W-:Y:S01]  /*1610*/  FSETP.GT.AND P1, PT, |R12|, 8.50705917302346158658e+37, PT ;  /* 0x7e8000000c00780b */ /* 0x000fe20003f24200 */
[----:B--2---:R-:W-:-:S03]  /*1620*/  FADD R7, R7, R2 ;  /* 0x0000000207077221 */ /* 0x004fc60000000000 */
[----:B------:R-:W-:-:S07]  /*1630*/  FSEL R13, R13, R12, P1 ;  /* 0x0000000c0d0d7208 */ /* 0x000fce0000800000 */
[----:B------:R-:W-:Y:S02]  /*1640*/  @!P2 FMUL R13, R13, 16777216 ;  /* 0x4b8000000d0da820 */ /* 0x000fe40000400000 */
[----:B------:R-:W-:Y:S01]  /*1650*/  @P1 FMUL R9, R9, 0.25 ;  /* 0x3e80000009091820 */ /* 0x000fe20000400000 */
[----:B------:R-:W-:Y:S01]  /*1660*/  ISETP.NE.U32.AND P1, PT, R11, 0x1, PT ;  /* 0x000000010b00780c */ /* 0x000fe20003f25070 */
[----:B------:R-:W0:Y:S02]  /*1670*/  MUFU.RCP R10, R13 ;  /* 0x0000000d000a7308 */ /* 0x000e240000001000 */
[----:B------:R-:W-:Y:S01]  /*1680*/  @!P2 FMUL R9, R9, 16777216 ;  /* 0x4b8000000909a820 */ /* 0x000fe20000400000 */
[----:B------:R-:W-:Y:S02]  /*1690*/  FSETP.NEU.AND P2, PT, R12, RZ, PT ;  /* 0x000000ff0c00720b */ /* 0x000fe40003f4d000 */
[----:B------:R-:W-:Y:S01]  /*16a0*/  ISETP.LT.AND P1, PT, R14, 0x80, P1 ;  /* 0x000000800e00780c */ /* 0x000fe20000f21270 */
[----:B0-----:R-:W-:Y:S01]  /*16b0*/  FMUL R10, R10, R9 ;  /* 0x000000090a0a7220 */ /* 0x001fe20000400000 */
[----:B------:R-:W-:-:S11]  /*16c0*/  FMUL R9, R5, R5 ;  /* 0x0000000505097220 */ /* 0x000fd60000400000 */
[----:B------:R-:W-:Y:S01]  /*16d0*/  @P1 STS [R15+UR4+0x400], R12 ;  /* 0x0004000c0f001988 */ /* 0x000fe20008000804 */
[----:B------:R-:W-:Y:S01]  /*16e0*/  FSEL R10, R10, RZ, P2 ;  /* 0x000000ff0a0a7208 */ /* 0x000fe20001000000 */
[----:B------:R-:W-:-:S04]  /*16f0*/  FMUL R9, R6, R9 ;  /* 0x0000000906097220 */ /* 0x000fc80000400000 */
[----:B------:R-:W-:Y:S01]  /*1700*/  FFMA R5, R5, R10, R8 ;  /* 0x0000000a05057223 */ /* 0x000fe20000000008 */
[----:B------:R-:W-:Y:S02]  /*1710*/  FFMA R10, R10, R9, R7 ;  /* 0x000000090a0a7223 */ /* 0x000fe40000000007 */
[----:B------:R-:W0:Y:S02]  /*1720*/  LDC.64 R6, c[0x0][0x230] ;  /* 0x00008c00ff067b82 */ /* 0x000e240000000a00 */
[----:B------:R-:W-:Y:S04]  /*1730*/  @P1 STS [R15+UR4], R5 ;  /* 0x000000050f001988 */ /* 0x000fe80008000804 */
[----:B------:R-:W-:Y:S02]  /*1740*/  @P1 STS [R15+UR4+0x200], R10 ;  /* 0x0002000a0f001988 */ /* 0x000fe40008000804 */
[----:B------:R-:W1:Y:S08]  /*1750*/  LDC.64 R8, c[0x0][0x238] ;  /* 0x00008e00ff087b82 */ /* 0x000e700000000a00 */
[----:B------:R-:W-:Y:S01]  /*1760*/  BAR.SYNC.DEFER_BLOCKING 0x0 ;  /* 0x0000000000007b1d */ /* 0x000fe20000010000 */
[----:B0-----:R-:W-:-:S04]  /*1770*/  IMAD.WIDE R2, R0, 0x4, R6 ;  /* 0x0000000400027825 */ /* 0x001fc800078e0206 */
[----:B-1----:R-:W-:Y:S01]  /*1780*/  IMAD.WIDE R6, R0, 0x4, R8 ;  /* 0x0000000400067825 */ /* 0x002fe200078e0208 */
[----:B------:R-:W0:Y:S04]  /*1790*/  LDS R11, [R4+UR4] ;  /* 0x00000004040b7984 */ /* 0x000e280008000800 */
[----:B------:R-:W1:Y:S04]  /*17a0*/  LDS R13, [R4+UR4+0x200] ;  /* 0x00020004040d7984 */ /* 0x000e680008000800 */
[----:B0-----:R0:W-:Y:S04]  /*17b0*/  @P0 STG.E desc[UR6][R2.64], R11 ;  /* 0x0000000b02000986 */ /* 0x0011e8000c101906 */
[----:B-1----:R0:W-:Y:S01]  /*17c0*/  @P0 STG.E desc[UR6][R6.64], R13 ;  /* 0x0000000d06000986 */ /* 0x0021e2000c101906 */
[----:B------:R-:W-:Y:S05]  /*17d0*/  @!P0 EXIT ;  /* 0x000000000000894d */ /* 0x000fea0003800000 */
[----:B------:R-:W1:Y:S01]  /*17e0*/  LDS R5, [R4+UR4+0x400] ;  /* 0x0004000404057984 */ /* 0x000e620008000800 */
[----:B0-----:R-:W0:Y:S02]  /*17f0*/  LDC.64 R2, c[0x0][0x240] ;  /* 0x00009000ff027b82 */ /* 0x001e240000000a00 */
[----:B0-----:R-:W-:-:S05]  /*1800*/  IMAD.WIDE R2, R0, 0x4, R2 ;  /* 0x0000000400027825 */ /* 0x001fca00078e0202 */
[----:B-1----:R-:W-:Y:S01]  /*1810*/  STG.E desc[UR6][R2.64], R5 ;  /* 0x0000000502007986 */ /* 0x002fe2000c101906 */
[----:B------:R-:W-:Y:S05]  /*1820*/  EXIT ;  /* 0x000000000000794d */ /* 0x000fea0003800000 */
.L_x_2:
[----:B------:R-:W-:-:S00]  /*1830*/  BRA `(.L_x_2) ;  /* 0xfffffffc00fc7947 */ /* 0x000fc0000383ffff */
[----:B------:R-:W-:-:S00]  /*1840*/  NOP ;  /* 0x0000000000007918 */ /* 0x000fc00000000000 */
        /* <DEDUP_REMOVED lines=11> */
.L_x_3:


//--------------------- .nv.shared.triton_red_fused__unsafe_index_convolution_native_group_norm_35 --------------------------
	.section	.nv.shared.triton_red_fused__unsafe_index_convolution_native_group_norm_35,"aw",@nobits
	.sectionflags	@""
	.align	16
	.zero		1024


//--------------------- .nv.constant0.triton_red_fused__unsafe_index_convolution_native_group_norm_35 --------------------------
	.section	.nv.constant0.triton_red_fused__unsafe_index_convolution_native_group_norm_35,"a",@progbits
	.sectionflags	@""
	.align	4
.nv.constant0.triton_red_fused__unsafe_index_convolution_native_group_norm_35:
	.zero		592
